//
// Generated by NVIDIA NVVM Compiler
//
// Compiler Build ID: CL-36424714
// Cuda compilation tools, release 13.0, V13.0.88
// Based on NVVM 20.0.0
//

.version 9.0
.target sm_100
.address_size 64

	// .globl	_Z21process_chunks_kernelPKhmPj
.global .align 4 .b8 s_dev[256] = {7, 0, 0, 0, 12, 0, 0, 0, 17, 0, 0, 0, 22, 0, 0, 0, 7, 0, 0, 0, 12, 0, 0, 0, 17, 0, 0, 0, 22, 0, 0, 0, 7, 0, 0, 0, 12, 0, 0, 0, 17, 0, 0, 0, 22, 0, 0, 0, 7, 0, 0, 0, 12, 0, 0, 0, 17, 0, 0, 0, 22, 0, 0, 0, 5, 0, 0, 0, 9, 0, 0, 0, 14, 0, 0, 0, 20, 0, 0, 0, 5, 0, 0, 0, 9, 0, 0, 0, 14, 0, 0, 0, 20, 0, 0, 0, 5, 0, 0, 0, 9, 0, 0, 0, 14, 0, 0, 0, 20, 0, 0, 0, 5, 0, 0, 0, 9, 0, 0, 0, 14, 0, 0, 0, 20, 0, 0, 0, 4, 0, 0, 0, 11, 0, 0, 0, 16, 0, 0, 0, 23, 0, 0, 0, 4, 0, 0, 0, 11, 0, 0, 0, 16, 0, 0, 0, 23, 0, 0, 0, 4, 0, 0, 0, 11, 0, 0, 0, 16, 0, 0, 0, 23, 0, 0, 0, 4, 0, 0, 0, 11, 0, 0, 0, 16, 0, 0, 0, 23, 0, 0, 0, 6, 0, 0, 0, 10, 0, 0, 0, 15, 0, 0, 0, 21, 0, 0, 0, 6, 0, 0, 0, 10, 0, 0, 0, 15, 0, 0, 0, 21, 0, 0, 0, 6, 0, 0, 0, 10, 0, 0, 0, 15, 0, 0, 0, 21, 0, 0, 0, 6, 0, 0, 0, 10, 0, 0, 0, 15, 0, 0, 0, 21};
.global .align 4 .b8 K_dev[256] = {120, 164, 106, 215, 86, 183, 199, 232, 219, 112, 32, 36, 238, 206, 189, 193, 175, 15, 124, 245, 42, 198, 135, 71, 19, 70, 48, 168, 1, 149, 70, 253, 216, 152, 128, 105, 175, 247, 68, 139, 177, 91, 255, 255, 190, 215, 92, 137, 34, 17, 144, 107, 147, 113, 152, 253, 142, 67, 121, 166, 33, 8, 180, 73, 98, 37, 30, 246, 64, 179, 64, 192, 81, 90, 94, 38, 170, 199, 182, 233, 93, 16, 47, 214, 83, 20, 68, 2, 129, 230, 161, 216, 200, 251, 211, 231, 230, 205, 225, 33, 214, 7, 55, 195, 135, 13, 213, 244, 237, 20, 90, 69, 5, 233, 227, 169, 248, 163, 239, 252, 217, 2, 111, 103, 138, 76, 42, 141, 66, 57, 250, 255, 129, 246, 113, 135, 34, 97, 157, 109, 12, 56, 229, 253, 68, 234, 190, 164, 169, 207, 222, 75, 96, 75, 187, 246, 112, 188, 191, 190, 198, 126, 155, 40, 250, 39, 161, 234, 133, 48, 239, 212, 5, 29, 136, 4, 57, 208, 212, 217, 229, 153, 219, 230, 248, 124, 162, 31, 101, 86, 172, 196, 68, 34, 41, 244, 151, 255, 42, 67, 167, 35, 148, 171, 57, 160, 147, 252, 195, 89, 91, 101, 146, 204, 12, 143, 125, 244, 239, 255, 209, 93, 132, 133, 79, 126, 168, 111, 224, 230, 44, 254, 20, 67, 1, 163, 161, 17, 8, 78, 130, 126, 83, 247, 53, 242, 58, 189, 187, 210, 215, 42, 145, 211, 134, 235};
.global .align 4 .b8 initial_128_bit_state_dev[16] = {1, 35, 69, 103, 137, 171, 205, 239, 254, 220, 186, 152, 118, 84, 50, 16};

.visible .entry _Z21process_chunks_kernelPKhmPj(
	.param .u64 .ptr .align 1 _Z21process_chunks_kernelPKhmPj_param_0,
	.param .u64 _Z21process_chunks_kernelPKhmPj_param_1,
	.param .u64 .ptr .align 1 _Z21process_chunks_kernelPKhmPj_param_2
)
{
	.local .align 16 .b8 	__local_depot0[64];
	.reg .b64 	%SP;
	.reg .b64 	%SPL;
	.reg .pred 	%p<15>;
	.reg .b16 	%rs<69>;
	.reg .b32 	%r<275>;
	.reg .b64 	%rd<26>;

	mov.u64 	%SPL, __local_depot0;
	ld.param.u64 	%rd5, [_Z21process_chunks_kernelPKhmPj_param_0];
	ld.param.u64 	%rd7, [_Z21process_chunks_kernelPKhmPj_param_1];
	ld.param.u64 	%rd6, [_Z21process_chunks_kernelPKhmPj_param_2];
	add.u64 	%rd1, %SPL, 0;
	mov.u32 	%r29, %ctaid.x;
	mov.u32 	%r30, %ntid.x;
	mov.u32 	%r31, %tid.x;
	mad.lo.s32 	%r32, %r29, %r30, %r31;
	cvt.u64.u32 	%rd2, %r32;
	setp.le.u64 	%p1, %rd7, %rd2;
	@%p1 bra 	$L__BB0_32;
	cvta.to.global.u64 	%rd9, %rd5;
	shl.b64 	%rd10, %rd2, 6;
	add.s64 	%rd11, %rd9, %rd10;
	ld.global.u8 	%r37, [%rd11];
	ld.global.u8 	%rs23, [%rd11+1];
	shl.b32 	%r38, %r37, 16;
	mul.wide.u16 	%r39, %rs23, 256;
	or.b32  	%r40, %r38, %r39;
	ld.global.u8 	%r41, [%rd11+2];
	or.b32  	%r42, %r40, %r41;
	shl.b32 	%r43, %r42, 8;
	ld.global.u8 	%r44, [%rd11+3];
	or.b32  	%r45, %r43, %r44;
	ld.global.u8 	%r46, [%rd11+4];
	ld.global.u8 	%rs24, [%rd11+5];
	shl.b32 	%r47, %r46, 16;
	mul.wide.u16 	%r48, %rs24, 256;
	or.b32  	%r49, %r47, %r48;
	ld.global.u8 	%r50, [%rd11+6];
	or.b32  	%r51, %r49, %r50;
	shl.b32 	%r52, %r51, 8;
	ld.global.u8 	%r53, [%rd11+7];
	or.b32  	%r54, %r52, %r53;
	ld.global.u8 	%r55, [%rd11+8];
	ld.global.u8 	%rs25, [%rd11+9];
	shl.b32 	%r56, %r55, 16;
	mul.wide.u16 	%r57, %rs25, 256;
	or.b32  	%r58, %r56, %r57;
	ld.global.u8 	%r59, [%rd11+10];
	or.b32  	%r60, %r58, %r59;
	shl.b32 	%r61, %r60, 8;
	ld.global.u8 	%r62, [%rd11+11];
	or.b32  	%r63, %r61, %r62;
	ld.global.u8 	%r64, [%rd11+12];
	ld.global.u8 	%rs26, [%rd11+13];
	shl.b32 	%r65, %r64, 16;
	mul.wide.u16 	%r66, %rs26, 256;
	or.b32  	%r67, %r65, %r66;
	ld.global.u8 	%r68, [%rd11+14];
	or.b32  	%r69, %r67, %r68;
	shl.b32 	%r70, %r69, 8;
	ld.global.u8 	%r71, [%rd11+15];
	or.b32  	%r72, %r70, %r71;
	st.local.v4.u32 	[%rd1], {%r45, %r54, %r63, %r72};
	ld.global.u8 	%r73, [%rd11+16];
	ld.global.u8 	%rs27, [%rd11+17];
	shl.b32 	%r74, %r73, 16;
	mul.wide.u16 	%r75, %rs27, 256;
	or.b32  	%r76, %r74, %r75;
	ld.global.u8 	%r77, [%rd11+18];
	or.b32  	%r78, %r76, %r77;
	shl.b32 	%r79, %r78, 8;
	ld.global.u8 	%r80, [%rd11+19];
	or.b32  	%r81, %r79, %r80;
	ld.global.u8 	%r82, [%rd11+20];
	ld.global.u8 	%rs28, [%rd11+21];
	shl.b32 	%r83, %r82, 16;
	mul.wide.u16 	%r84, %rs28, 256;
	or.b32  	%r85, %r83, %r84;
	ld.global.u8 	%r86, [%rd11+22];
	or.b32  	%r87, %r85, %r86;
	shl.b32 	%r88, %r87, 8;
	ld.global.u8 	%r89, [%rd11+23];
	or.b32  	%r90, %r88, %r89;
	ld.global.u8 	%r91, [%rd11+24];
	ld.global.u8 	%rs29, [%rd11+25];
	shl.b32 	%r92, %r91, 16;
	mul.wide.u16 	%r93, %rs29, 256;
	or.b32  	%r94, %r92, %r93;
	ld.global.u8 	%r95, [%rd11+26];
	or.b32  	%r96, %r94, %r95;
	shl.b32 	%r97, %r96, 8;
	ld.global.u8 	%r98, [%rd11+27];
	or.b32  	%r99, %r97, %r98;
	ld.global.u8 	%r100, [%rd11+28];
	ld.global.u8 	%rs30, [%rd11+29];
	shl.b32 	%r101, %r100, 16;
	mul.wide.u16 	%r102, %rs30, 256;
	or.b32  	%r103, %r101, %r102;
	ld.global.u8 	%r104, [%rd11+30];
	or.b32  	%r105, %r103, %r104;
	shl.b32 	%r106, %r105, 8;
	ld.global.u8 	%r107, [%rd11+31];
	or.b32  	%r108, %r106, %r107;
	st.local.v4.u32 	[%rd1+16], {%r81, %r90, %r99, %r108};
	ld.global.u8 	%r109, [%rd11+32];
	ld.global.u8 	%rs31, [%rd11+33];
	shl.b32 	%r110, %r109, 16;
	mul.wide.u16 	%r111, %rs31, 256;
	or.b32  	%r112, %r110, %r111;
	ld.global.u8 	%r113, [%rd11+34];
	or.b32  	%r114, %r112, %r113;
	shl.b32 	%r115, %r114, 8;
	ld.global.u8 	%r116, [%rd11+35];
	or.b32  	%r117, %r115, %r116;
	ld.global.u8 	%r118, [%rd11+36];
	ld.global.u8 	%rs32, [%rd11+37];
	shl.b32 	%r119, %r118, 16;
	mul.wide.u16 	%r120, %rs32, 256;
	or.b32  	%r121, %r119, %r120;
	ld.global.u8 	%r122, [%rd11+38];
	or.b32  	%r123, %r121, %r122;
	shl.b32 	%r124, %r123, 8;
	ld.global.u8 	%r125, [%rd11+39];
	or.b32  	%r126, %r124, %r125;
	ld.global.u8 	%r127, [%rd11+40];
	ld.global.u8 	%rs33, [%rd11+41];
	shl.b32 	%r128, %r127, 16;
	mul.wide.u16 	%r129, %rs33, 256;
	or.b32  	%r130, %r128, %r129;
	ld.global.u8 	%r131, [%rd11+42];
	or.b32  	%r132, %r130, %r131;
	shl.b32 	%r133, %r132, 8;
	ld.global.u8 	%r134, [%rd11+43];
	or.b32  	%r135, %r133, %r134;
	ld.global.u8 	%r136, [%rd11+44];
	ld.global.u8 	%rs34, [%rd11+45];
	shl.b32 	%r137, %r136, 16;
	mul.wide.u16 	%r138, %rs34, 256;
	or.b32  	%r139, %r137, %r138;
	ld.global.u8 	%r140, [%rd11+46];
	or.b32  	%r141, %r139, %r140;
	shl.b32 	%r142, %r141, 8;
	ld.global.u8 	%r143, [%rd11+47];
	or.b32  	%r144, %r142, %r143;
	st.local.v4.u32 	[%rd1+32], {%r117, %r126, %r135, %r144};
	ld.global.u8 	%r145, [%rd11+48];
	ld.global.u8 	%rs35, [%rd11+49];
	shl.b32 	%r146, %r145, 16;
	mul.wide.u16 	%r147, %rs35, 256;
	or.b32  	%r148, %r146, %r147;
	ld.global.u8 	%r149, [%rd11+50];
	or.b32  	%r150, %r148, %r149;
	shl.b32 	%r151, %r150, 8;
	ld.global.u8 	%r152, [%rd11+51];
	or.b32  	%r153, %r151, %r152;
	ld.global.u8 	%r154, [%rd11+52];
	ld.global.u8 	%rs36, [%rd11+53];
	shl.b32 	%r155, %r154, 16;
	mul.wide.u16 	%r156, %rs36, 256;
	or.b32  	%r157, %r155, %r156;
	ld.global.u8 	%r158, [%rd11+54];
	or.b32  	%r159, %r157, %r158;
	shl.b32 	%r160, %r159, 8;
	ld.global.u8 	%r161, [%rd11+55];
	or.b32  	%r162, %r160, %r161;
	ld.global.u8 	%r163, [%rd11+56];
	ld.global.u8 	%rs37, [%rd11+57];
	shl.b32 	%r164, %r163, 16;
	mul.wide.u16 	%r165, %rs37, 256;
	or.b32  	%r166, %r164, %r165;
	ld.global.u8 	%r167, [%rd11+58];
	or.b32  	%r168, %r166, %r167;
	shl.b32 	%r169, %r168, 8;
	ld.global.u8 	%r170, [%rd11+59];
	or.b32  	%r171, %r169, %r170;
	ld.global.u8 	%r172, [%rd11+60];
	ld.global.u8 	%rs38, [%rd11+61];
	shl.b32 	%r173, %r172, 16;
	mul.wide.u16 	%r174, %rs38, 256;
	or.b32  	%r175, %r173, %r174;
	ld.global.u8 	%r176, [%rd11+62];
	or.b32  	%r177, %r175, %r176;
	shl.b32 	%r178, %r177, 8;
	ld.global.u8 	%r179, [%rd11+63];
	or.b32  	%r180, %r178, %r179;
	st.local.v4.u32 	[%rd1+48], {%r153, %r162, %r171, %r180};
	mov.b32 	%r270, 1732584193;
	mov.b32 	%r269, -271733879;
	mov.b32 	%r268, -1732584194;
	mov.b32 	%r267, 271733878;
	mov.b16 	%rs64, 0;
	mov.u64 	%rd13, K_dev;
	mov.u64 	%rd16, s_dev;
$L__BB0_2:
	and.b16  	%rs39, %rs64, 255;
	setp.gt.u16 	%p2, %rs39, 15;
	@%p2 bra 	$L__BB0_4;
	and.b32  	%r187, %r268, %r269;
	not.b32 	%r188, %r269;
	and.b32  	%r189, %r267, %r188;
	or.b32  	%r271, %r189, %r187;
	mov.u16 	%rs65, %rs64;
	bra.uni 	$L__BB0_9;
$L__BB0_4:
	setp.gt.u16 	%p3, %rs39, 31;
	@%p3 bra 	$L__BB0_6;
	and.b32  	%r184, %r267, %r269;
	not.b32 	%r185, %r267;
	and.b32  	%r186, %r268, %r185;
	or.b32  	%r271, %r184, %r186;
	mad.lo.s16 	%rs44, %rs64, 5, 1;
	and.b16  	%rs65, %rs44, 13;
	bra.uni 	$L__BB0_9;
$L__BB0_6:
	setp.gt.u16 	%p4, %rs39, 47;
	@%p4 bra 	$L__BB0_8;
	xor.b32  	%r183, %r268, %r269;
	xor.b32  	%r271, %r183, %r267;
	mad.lo.s16 	%rs43, %rs64, 3, 5;
	and.b16  	%rs65, %rs43, 13;
	bra.uni 	$L__BB0_9;
$L__BB0_8:
	not.b32 	%r181, %r267;
	or.b32  	%r182, %r269, %r181;
	xor.b32  	%r271, %r182, %r268;
	mul.lo.s16 	%rs42, %rs64, 7;
	and.b16  	%rs65, %rs42, 12;
$L__BB0_9:
	cvt.u32.u16 	%r190, %rs64;
	and.b32  	%r191, %r190, 255;
	mul.wide.u32 	%rd12, %r191, 4;
	add.s64 	%rd3, %rd13, %rd12;
	ld.global.nc.u32 	%r192, [%rd3];
	cvt.u32.u16 	%r193, %rs65;
	and.b32  	%r194, %r193, 255;
	mul.wide.u32 	%rd14, %r194, 4;
	add.s64 	%rd15, %rd1, %rd14;
	ld.local.u32 	%r195, [%rd15];
	add.s32 	%r196, %r271, %r270;
	add.s32 	%r197, %r196, %r192;
	add.s32 	%r198, %r197, %r195;
	add.s64 	%rd4, %rd16, %rd12;
	ld.global.nc.u32 	%r199, [%rd4];
	shl.b32 	%r200, %r198, %r199;
	sub.s32 	%r201, 32, %r199;
	shr.u32 	%r202, %r198, %r201;
	add.s32 	%r203, %r202, %r269;
	add.s32 	%r270, %r203, %r200;
	add.s16 	%rs66, %rs64, 1;
	setp.lt.u16 	%p5, %rs39, 15;
	@%p5 bra 	$L__BB0_15;
	setp.lt.u16 	%p6, %rs39, 31;
	@%p6 bra 	$L__BB0_14;
	setp.lt.u16 	%p7, %rs39, 47;
	@%p7 bra 	$L__BB0_13;
	not.b32 	%r204, %r268;
	or.b32  	%r205, %r270, %r204;
	xor.b32  	%r272, %r205, %r269;
	mul.lo.s16 	%rs48, %rs66, 7;
	and.b16  	%rs66, %rs48, 15;
	bra.uni 	$L__BB0_16;
$L__BB0_13:
	xor.b32  	%r206, %r269, %r270;
	xor.b32  	%r272, %r206, %r268;
	mad.lo.s16 	%rs49, %rs66, 3, 5;
	and.b16  	%rs66, %rs49, 12;
	bra.uni 	$L__BB0_16;
$L__BB0_14:
	and.b32  	%r207, %r268, %r270;
	not.b32 	%r208, %r268;
	and.b32  	%r209, %r269, %r208;
	or.b32  	%r272, %r207, %r209;
	mad.lo.s16 	%rs50, %rs66, 5, 1;
	and.b16  	%rs66, %rs50, 14;
	bra.uni 	$L__BB0_16;
$L__BB0_15:
	and.b32  	%r210, %r269, %r270;
	not.b32 	%r211, %r270;
	and.b32  	%r212, %r268, %r211;
	or.b32  	%r272, %r212, %r210;
$L__BB0_16:
	ld.global.nc.u32 	%r213, [%rd3+4];
	cvt.u32.u16 	%r214, %rs66;
	and.b32  	%r215, %r214, 255;
	mul.wide.u32 	%rd17, %r215, 4;
	add.s64 	%rd18, %rd1, %rd17;
	ld.local.u32 	%r216, [%rd18];
	add.s32 	%r217, %r272, %r267;
	add.s32 	%r218, %r217, %r213;
	add.s32 	%r219, %r218, %r216;
	ld.global.nc.u32 	%r220, [%rd4+4];
	shl.b32 	%r221, %r219, %r220;
	sub.s32 	%r222, 32, %r220;
	shr.u32 	%r223, %r219, %r222;
	add.s32 	%r224, %r223, %r270;
	add.s32 	%r267, %r224, %r221;
	add.s16 	%rs67, %rs64, 2;
	setp.lt.u16 	%p8, %rs39, 14;
	@%p8 bra 	$L__BB0_22;
	setp.lt.u16 	%p9, %rs39, 30;
	@%p9 bra 	$L__BB0_21;
	setp.lt.u16 	%p10, %rs39, 46;
	@%p10 bra 	$L__BB0_20;
	not.b32 	%r225, %r269;
	or.b32  	%r226, %r267, %r225;
	xor.b32  	%r273, %r226, %r270;
	mul.lo.s16 	%rs54, %rs67, 7;
	and.b16  	%rs67, %rs54, 14;
	bra.uni 	$L__BB0_23;
$L__BB0_20:
	xor.b32  	%r227, %r270, %r267;
	xor.b32  	%r273, %r227, %r269;
	mad.lo.s16 	%rs55, %rs67, 3, 5;
	and.b16  	%rs67, %rs55, 15;
	bra.uni 	$L__BB0_23;
$L__BB0_21:
	and.b32  	%r228, %r269, %r267;
	not.b32 	%r229, %r269;
	and.b32  	%r230, %r270, %r229;
	or.b32  	%r273, %r228, %r230;
	mad.lo.s16 	%rs56, %rs67, 5, 1;
	and.b16  	%rs67, %rs56, 15;
	bra.uni 	$L__BB0_23;
$L__BB0_22:
	and.b32  	%r231, %r270, %r267;
	not.b32 	%r232, %r267;
	and.b32  	%r233, %r269, %r232;
	or.b32  	%r273, %r233, %r231;
$L__BB0_23:
	ld.global.nc.u32 	%r234, [%rd3+8];
	cvt.u32.u16 	%r235, %rs67;
	and.b32  	%r236, %r235, 255;
	mul.wide.u32 	%rd19, %r236, 4;
	add.s64 	%rd20, %rd1, %rd19;
	ld.local.u32 	%r237, [%rd20];
	add.s32 	%r238, %r273, %r268;
	add.s32 	%r239, %r238, %r234;
	add.s32 	%r240, %r239, %r237;
	ld.global.nc.u32 	%r241, [%rd4+8];
	shl.b32 	%r242, %r240, %r241;
	sub.s32 	%r243, 32, %r241;
	shr.u32 	%r244, %r240, %r243;
	add.s32 	%r245, %r244, %r267;
	add.s32 	%r268, %r245, %r242;
	add.s16 	%rs68, %rs64, 3;
	setp.lt.u16 	%p11, %rs39, 13;
	@%p11 bra 	$L__BB0_29;
	setp.lt.u16 	%p12, %rs39, 29;
	@%p12 bra 	$L__BB0_28;
	setp.lt.u16 	%p13, %rs39, 45;
	@%p13 bra 	$L__BB0_27;
	not.b32 	%r246, %r270;
	or.b32  	%r247, %r268, %r246;
	xor.b32  	%r274, %r247, %r267;
	mul.lo.s16 	%rs60, %rs68, 7;
	and.b16  	%rs68, %rs60, 13;
	bra.uni 	$L__BB0_30;
$L__BB0_27:
	xor.b32  	%r248, %r267, %r268;
	xor.b32  	%r274, %r248, %r270;
	mad.lo.s16 	%rs61, %rs68, 3, 5;
	and.b16  	%rs68, %rs61, 14;
	bra.uni 	$L__BB0_30;
$L__BB0_28:
	and.b32  	%r249, %r270, %r268;
	not.b32 	%r250, %r270;
	and.b32  	%r251, %r267, %r250;
	or.b32  	%r274, %r249, %r251;
	mad.lo.s16 	%rs62, %rs68, 5, 1;
	and.b16  	%rs68, %rs62, 12;
	bra.uni 	$L__BB0_30;
$L__BB0_29:
	and.b32  	%r252, %r267, %r268;
	not.b32 	%r253, %r268;
	and.b32  	%r254, %r270, %r253;
	or.b32  	%r274, %r254, %r252;
$L__BB0_30:
	ld.global.nc.u32 	%r255, [%rd3+12];
	cvt.u32.u16 	%r256, %rs68;
	and.b32  	%r257, %r256, 255;
	mul.wide.u32 	%rd21, %r257, 4;
	add.s64 	%rd22, %rd1, %rd21;
	ld.local.u32 	%r258, [%rd22];
	add.s32 	%r259, %r274, %r269;
	add.s32 	%r260, %r259, %r255;
	add.s32 	%r261, %r260, %r258;
	ld.global.nc.u32 	%r262, [%rd4+12];
	shl.b32 	%r263, %r261, %r262;
	sub.s32 	%r264, 32, %r262;
	shr.u32 	%r265, %r261, %r264;
	add.s32 	%r266, %r265, %r268;
	add.s32 	%r269, %r266, %r263;
	add.s16 	%rs64, %rs64, 4;
	setp.lt.u16 	%p14, %rs39, 60;
	@%p14 bra 	$L__BB0_2;
	shl.b64 	%rd23, %rd2, 4;
	cvta.to.global.u64 	%rd24, %rd6;
	add.s64 	%rd25, %rd24, %rd23;
	st.global.u32 	[%rd25], %r270;
	st.global.u32 	[%rd25+4], %r269;
	st.global.u32 	[%rd25+8], %r268;
	st.global.u32 	[%rd25+12], %r267;
$L__BB0_32:
	ret;

}


// ===== COMPILED SASS (sm_100) =====

	.target	sm_100

	.elftype	@"ET_EXEC"


//--------------------- .note.nv.tkinfo           --------------------------
	.section	.note.nv.tkinfo,"",@"SHT_NOTE"
	.sectionflags	@"SHF_NOTE_NV_TKINFO"
	.tkinfo
        /*0018*/ 	.word	0x00000002
        /*0030*/ 	.string	""
        /*0030*/ 	.string	"ptxas"
        /*0030*/ 	.string	"Cuda compilation tools, release 13.0, V13.0.88"
        /*0030*/ 	.string	"Build cuda_13.0.r13.0/compiler.36424714_0"
        /*0030*/ 	.string	"-arch sm_100 -m 64 "



//--------------------- .note.nv.cuinfo           --------------------------
	.section	.note.nv.cuinfo,"",@"SHT_NOTE"
	.sectionflags	@"SHF_NOTE_NV_CUINFO"
        /*0018*/ 	.short	0x0002
        /*001a*/ 	.short	0x0064
        /*001c*/ 	.short	0x0082
	.zero		2


//--------------------- .nv.info                  --------------------------
	.section	.nv.info,"",@"SHT_CUDA_INFO"
	.align	4


	//----- nvinfo : EIATTR_REGCOUNT
	.align		4
        /*0000*/ 	.byte	0x04, 0x2f
        /*0002*/ 	.short	(.L_4 - .L_3)
	.align		4
.L_3:
        /*0004*/ 	.word	index@(_Z21process_chunks_kernelPKhmPj)
        /*0008*/ 	.word	0x00000020


	//----- nvinfo : EIATTR_FRAME_SIZE
	.align		4
.L_4:
        /*000c*/ 	.byte	0x04, 0x11
        /*000e*/ 	.short	(.L_6 - .L_5)
	.align		4
.L_5:
        /*0010*/ 	.word	index@(_Z21process_chunks_kernelPKhmPj)
        /*0014*/ 	.word	0x00000000


	//----- nvinfo : EIATTR_MIN_STACK_SIZE
	.align		4
.L_6:
        /*0018*/ 	.byte	0x04, 0x12
        /*001a*/ 	.short	(.L_8 - .L_7)
	.align		4
.L_7:
        /*001c*/ 	.word	index@(_Z21process_chunks_kernelPKhmPj)
        /*0020*/ 	.word	0x00000000
.L_8:


//--------------------- .nv.compat                --------------------------
	.section	.nv.compat,"",@"SHT_CUDA_COMPAT_INFO"
	.align	4
        /*0000*/ 	.byte	0x02, 0x09, 0x00, 0x00, 0x02, 0x02, 0x01, 0x00, 0x02, 0x05, 0x05, 0x00, 0x03, 0x07, 0x01, 0x01
        /*0010*/ 	.byte	0x02, 0x03, 0x00, 0x00, 0x02, 0x06, 0x01, 0x00, 0x04, 0x0b, 0x08, 0x00, 0x09, 0x00, 0x00, 0x00
        /*0020*/ 	.byte	0x00, 0x00, 0x00, 0x00


//--------------------- .nv.info._Z21process_chunks_kernelPKhmPj --------------------------
	.section	.nv.info._Z21process_chunks_kernelPKhmPj,"",@"SHT_CUDA_INFO"
	.sectionflags	@""
	.align	4


	//----- nvinfo : EIATTR_CUDA_API_VERSION
	.align		4
        /*0000*/ 	.byte	0x04, 0x37
        /*0002*/ 	.short	(.L_10 - .L_9)
.L_9:
        /*0004*/ 	.word	0x00000082


	//----- nvinfo : EIATTR_KPARAM_INFO
	.align		4
.L_10:
        /*0008*/ 	.byte	0x04, 0x17
        /*000a*/ 	.short	(.L_12 - .L_11)
.L_11:
        /*000c*/ 	.word	0x00000000
        /*0010*/ 	.short	0x0002
        /*0012*/ 	.short	0x0010
        /*0014*/ 	.byte	0x00, 0xf5, 0x21, 0x00


	//----- nvinfo : EIATTR_KPARAM_INFO
	.align		4
.L_12:
        /*0018*/ 	.byte	0x04, 0x17
        /*001a*/ 	.short	(.L_14 - .L_13)
.L_13:
        /*001c*/ 	.word	0x00000000
        /*0020*/ 	.short	0x0001
        /*0022*/ 	.short	0x0008
        /*0024*/ 	.byte	0x00, 0xf0, 0x21, 0x00


	//----- nvinfo : EIATTR_KPARAM_INFO
	.align		4
.L_14:
        /*0028*/ 	.byte	0x04, 0x17
        /*002a*/ 	.short	(.L_16 - .L_15)
.L_15:
        /*002c*/ 	.word	0x00000000
        /*0030*/ 	.short	0x0000
        /*0032*/ 	.short	0x0000
        /*0034*/ 	.byte	0x00, 0xf5, 0x21, 0x00


	//----- nvinfo : EIATTR_SPARSE_MMA_MASK
	.align		4
.L_16:
        /*0038*/ 	.byte	0x03, 0x50
        /*003a*/ 	.short	0x0000


	//----- nvinfo : EIATTR_MAXREG_COUNT
	.align		4
        /*003c*/ 	.byte	0x03, 0x1b
        /*003e*/ 	.short	0x00ff


	//----- nvinfo : EIATTR_MERCURY_ISA_VERSION
	.align		4
        /*0040*/ 	.byte	0x03, 0x5f
        /*0042*/ 	.short	0x0101


	//----- nvinfo : EIATTR_VRC_CTA_INIT_COUNT
	.align		4
        /*0044*/ 	.byte	0x02, 0x4a
	.zero		1
	.zero		1


	//----- nvinfo : EIATTR_EXIT_INSTR_OFFSETS
	.align		4
        /*0048*/ 	.byte	0x04, 0x1c
        /*004a*/ 	.short	(.L_18 - .L_17)


	//   ....[0]....
.L_17:
        /*004c*/ 	.word	0x00000080


	//   ....[1]....
        /*0050*/ 	.word	0x00001ae0


	//----- nvinfo : EIATTR_CBANK_PARAM_SIZE
	.align		4
.L_18:
        /*0054*/ 	.byte	0x03, 0x19
        /*0056*/ 	.short	0x0018


	//----- nvinfo : EIATTR_PARAM_CBANK
	.align		4
        /*0058*/ 	.byte	0x04, 0x0a
        /*005a*/ 	.short	(.L_20 - .L_19)
	.align		4
.L_19:
        /*005c*/ 	.word	index@(.nv.constant0._Z21process_chunks_kernelPKhmPj)
        /*0060*/ 	.short	0x0380
        /*0062*/ 	.short	0x0018


	//----- nvinfo : EIATTR_SW_WAR
	.align		4
.L_20:
        /*0064*/ 	.byte	0x04, 0x36
        /*0066*/ 	.short	(.L_22 - .L_21)
.L_21:
        /*0068*/ 	.word	0x00000008
.L_22:


//--------------------- .nv.callgraph             --------------------------
	.section	.nv.callgraph,"",@"SHT_CUDA_CALLGRAPH"
	.align	4
	.sectionentsize	8
	.align		4
        /*0000*/ 	.word	0x00000000
	.align		4
        /*0004*/ 	.word	0xffffffff
	.align		4
        /*0008*/ 	.word	0x00000000
	.align		4
        /*000c*/ 	.word	0xfffffffe
	.align		4
        /*0010*/ 	.word	0x00000000
	.align		4
        /*0014*/ 	.word	0xfffffffd
	.align		4
        /*0018*/ 	.word	0x00000000
	.align		4
        /*001c*/ 	.word	0xfffffffc


//--------------------- .nv.constant4             --------------------------
	.section	.nv.constant4,"a",@progbits
	.align	8
	.align		8
.nv.constant4:
        /*0000*/ 	.dword	s_dev
	.align		8
        /*0008*/ 	.dword	K_dev
	.align		8
        /*0010*/ 	.dword	initial_128_bit_state_dev


//--------------------- .text._Z21process_chunks_kernelPKhmPj --------------------------
	.section	.text._Z21process_chunks_kernelPKhmPj,"ax",@progbits
	.align	128
        .global         _Z21process_chunks_kernelPKhmPj
        .type           _Z21process_chunks_kernelPKhmPj,@function
        .size           _Z21process_chunks_kernelPKhmPj,(.L_x_12 - _Z21process_chunks_kernelPKhmPj)
        .other          _Z21process_chunks_kernelPKhmPj,@"STO_CUDA_ENTRY STV_DEFAULT"
_Z21process_chunks_kernelPKhmPj:
.text._Z21process_chunks_kernelPKhmPj:
[----:B------:R-:W-:Y:S01]  /*0000*/  LDC R1, c[0x0][0x37c] ;  /* 0x0000df00ff017b82 */ /* 0x000fe20000000800 */
[----:B------:R-:W0:Y:S07]  /*0010*/  S2R R3, SR_TID.X ;  /* 0x0000000000037919 */ /* 0x000e2e0000002100 */
[----:B------:R-:W0:Y:S01]  /*0020*/  S2UR UR4, SR_CTAID.X ;  /* 0x00000000000479c3 */ /* 0x000e220000002500 */
[----:B------:R-:W1:Y:S07]  /*0030*/  LDCU.64 UR6, c[0x0][0x388] ;  /* 0x00007100ff0677ac */ /* 0x000e6e0008000a00 */
[----:B------:R-:W0:Y:S02]  /*0040*/  LDC R0, c[0x0][0x360] ;  /* 0x0000d800ff007b82 */ /* 0x000e240000000800 */
[----:B0-----:R-:W-:-:S05]  /*0050*/  IMAD R0, R0, UR4, R3 ;  /* 0x0000000400007c24 */ /* 0x001fca000f8e0203 */
[----:B-1----:R-:W-:-:S04]  /*0060*/  ISETP.GE.U32.AND P0, PT, R0, UR6, PT ;  /* 0x0000000600007c0c */ /* 0x002fc8000bf06070 */
[----:B------:R-:W-:-:S13]  /*0070*/  ISETP.GE.U32.AND.EX P0, PT, RZ, UR7, PT, P0 ;  /* 0x00000007ff007c0c */ /* 0x000fda000bf06100 */
[----:B------:R-:W-:Y:S05]  /*0080*/  @P0 EXIT ;  /* 0x000000000000094d */ /* 0x000fea0003800000 */
[----:B------:R-:W0:Y:S01]  /*0090*/  LDCU.64 UR4, c[0x0][0x380] ;  /* 0x00007000ff0477ac */ /* 0x000e220008000a00 */
[----:B------:R-:W1:Y:S01]  /*00a0*/  LDCU.64 UR6, c[0x0][0x358] ;  /* 0x00006b00ff0677ac */ /* 0x000e620008000a00 */
[----:B------:R-:W2:Y:S01]  /*00b0*/  LDCU.64 UR8, c[0x4][0x8] ;  /* 0x01000100ff0877ac */ /* 0x000ea20008000a00 */
[----:B------:R-:W3:Y:S01]  /*00c0*/  LDCU.64 UR10, c[0x4][URZ] ;  /* 0x01000000ff0a77ac */ /* 0x000ee20008000a00 */
[----:B0-----:R-:W-:-:S04]  /*00d0*/  LEA R14, P0, R0, UR4, 0x6 ;  /* 0x00000004000e7c11 */ /* 0x001fc8000f8030ff */
[----:B------:R-:W-:-:S05]  /*00e0*/  LEA.HI.X R15, R0, UR5, RZ, 0x6, P0 ;  /* 0x00000005000f7c11 */ /* 0x000fca00080f34ff */
[----:B-1----:R-:W4:Y:S04]  /*00f0*/  LDG.E.U8 R3, desc[UR6][R14.64] ;  /* 0x000000060e037981 */ /* 0x002f28000c1e1100 */
[----:B------:R-:W4:Y:S04]  /*0100*/  LDG.E.U8 R4, desc[UR6][R14.64+0x1] ;  /* 0x000001060e047981 */ /* 0x000f28000c1e1100 */
[----:B------:R-:W5:Y:S04]  /*0110*/  LDG.E.U8 R5, desc[UR6][R14.64+0x2] ;  /* 0x000002060e057981 */ /* 0x000f68000c1e1100 */
[----:B------:R-:W2:Y:S04]  /*0120*/  LDG.E.U8 R6, desc[UR6][R14.64+0x4] ;  /* 0x000004060e067981 */ /* 0x000ea8000c1e1100 */
[----:B------:R-:W2:Y:S04]  /*0130*/  LDG.E.U8 R11, desc[UR6][R14.64+0x5] ;  /* 0x000005060e0b7981 */ /* 0x000ea8000c1e1100 */
[----:B------:R-:W3:Y:S04]  /*0140*/  LDG.E.U8 R2, desc[UR6][R14.64+0x8] ;  /* 0x000008060e027981 */ /* 0x000ee8000c1e1100 */
        /* <DEDUP_REMOVED lines=14> */
[----:B------:R-:W3:Y:S01]  /*0230*/  LDG.E.U8 R12, desc[UR6][R14.64+0x16] ;  /* 0x000016060e0c7981 */ /* 0x000ee2000c1e1100 */
[----:B----4-:R-:W-:-:S03]  /*0240*/  IMAD R4, R3, 0x100, R4 ;  /* 0x0000010003047824 */ /* 0x010fc600078e0204 */
[----:B------:R-:W4:Y:S01]  /*0250*/  LDG.E.U8 R3, desc[UR6][R14.64+0xd] ;  /* 0x00000d060e037981 */ /* 0x000f22000c1e1100 */
[----:B-----5:R-:W-:-:S03]  /*0260*/  IMAD.U32 R25, R4, 0x100, R5 ;  /* 0x0000010004197824 */ /* 0x020fc600078e0005 */
[----:B------:R-:W5:Y:S04]  /*0270*/  LDG.E.U8 R5, desc[UR6][R14.64+0xe] ;  /* 0x00000e060e057981 */ /* 0x000f68000c1e1100 */
[----:B------:R-:W5:Y:S01]  /*0280*/  LDG.E.U8 R4, desc[UR6][R14.64+0xb] ;  /* 0x00000b060e047981 */ /* 0x000f62000c1e1100 */
[----:B--2---:R-:W-:-:S03]  /*0290*/  IMAD R27, R6, 0x100, R11 ;  /* 0x00000100061b7824 */ /* 0x004fc600078e020b */
[----:B------:R-:W2:Y:S04]  /*02a0*/  LDG.E.U8 R11, desc[UR6][R14.64+0x1a] ;  /* 0x00001a060e0b7981 */ /* 0x000ea8000c1e1100 */
[----:B------:R-:W2:Y:S01]  /*02b0*/  LDG.E.U8 R6, desc[UR6][R14.64+0x13] ;  /* 0x000013060e067981 */ /* 0x000ea2000c1e1100 */
[----:B---3--:R-:W-:-:S03]  /*02c0*/  IMAD R28, R2, 0x100, R9 ;  /* 0x00000100021c7824 */ /* 0x008fc600078e0209 */
[----:B------:R-:W3:Y:S01]  /*02d0*/  LDG.E.U8 R9, desc[UR6][R14.64+0x20] ;  /* 0x000020060e097981 */ /* 0x000ee2000c1e1100 */
[----:B------:R-:W-:-:S03]  /*02e0*/  IMAD R2, R25, 0x100, R10 ;  /* 0x0000010019027824 */ /* 0x000fc600078e020a */
[----:B------:R-:W3:Y:S01]  /*02f0*/  LDG.E.U8 R10, desc[UR6][R14.64+0x21] ;  /* 0x000021060e0a7981 */ /* 0x000ee2000c1e1100 */
[----:B------:R-:W-:-:S03]  /*0300*/  IMAD.U32 R25, R28, 0x100, R7 ;  /* 0x000001001c197824 */ /* 0x000fc600078e0007 */
[----:B------:R-:W3:Y:S01]  /*0310*/  LDG.E.U8 R7, desc[UR6][R14.64+0x1c] ;  /* 0x00001c060e077981 */ /* 0x000ee2000c1e1100 */
[----:B------:R-:W-:-:S03]  /*0320*/  IMAD.U32 R26, R27, 0x100, R8 ;  /* 0x000001001b1a7824 */ /* 0x000fc600078e0008 */
[----:B------:R-:W3:Y:S04]  /*0330*/  LDG.E.U8 R8, desc[UR6][R14.64+0x1d] ;  /* 0x00001d060e087981 */ /* 0x000ee8000c1e1100 */
[----:B------:R-:W3:Y:S01]  /*0340*/  LDG.E.U8 R27, desc[UR6][R14.64+0x17] ;  /* 0x000017060e1b7981 */ /* 0x000ee2000c1e1100 */
[----:B------:R-:W-:-:S03]  /*0350*/  IMAD R24, R21, 0x100, R24 ;  /* 0x0000010015187824 */ /* 0x000fc600078e0218 */
[----:B------:R-:W3:Y:S01]  /*0360*/  LDG.E.U8 R21, desc[UR6][R14.64+0x25] ;  /* 0x000025060e157981 */ /* 0x000ee2000c1e1100 */
[----:B------:R-:W-:-:S03]  /*0370*/  IMAD R18, R18, 0x100, R19 ;  /* 0x0000010012127824 */ /* 0x000fc600078e0213 */
[----:B------:R-:W3:Y:S01]  /*0380*/  LDG.E.U8 R19, desc[UR6][R14.64+0x22] ;  /* 0x000022060e137981 */ /* 0x000ee2000c1e1100 */
[----:B------:R-:W-:-:S03]  /*0390*/  IMAD.U32 R13, R24, 0x100, R13 ;  /* 0x00000100180d7824 */ /* 0x000fc600078e000d */
[----:B------:R-:W3:Y:S01]  /*03a0*/  LDG.E.U8 R24, desc[UR6][R14.64+0x1f] ;  /* 0x00001f060e187981 */ /* 0x000ee2000c1e1100 */
[----:B------:R-:W-:-:S03]  /*03b0*/  IMAD R17, R16, 0x100, R17 ;  /* 0x0000010010117824 */ /* 0x000fc600078e0211 */
[----:B------:R-:W3:Y:S01]  /*03c0*/  LDG.E.U8 R16, desc[UR6][R14.64+0x2d] ;  /* 0x00002d060e107981 */ /* 0x000ee2000c1e1100 */
[----:B----4-:R-:W-:-:S04]  /*03d0*/  IMAD R22, R22, 0x100, R3 ;  /* 0x0000010016167824 */ /* 0x010fc800078e0203 */
[----:B-----5:R-:W-:Y:S02]  /*03e0*/  IMAD.U32 R5, R22, 0x100, R5 ;  /* 0x0000010016057824 */ /* 0x020fe400078e0005 */
[----:B------:R-:W-:Y:S01]  /*03f0*/  IMAD R4, R25, 0x100, R4 ;  /* 0x0000010019047824 */ /* 0x000fe200078e0204 */
[----:B------:R-:W4:Y:S01]  /*0400*/  LDG.E.U8 R22, desc[UR6][R14.64+0x28] ;  /* 0x000028060e167981 */ /* 0x000f22000c1e1100 */
[----:B------:R-:W-:-:S03]  /*0410*/  IMAD R5, R5, 0x100, R20 ;  /* 0x0000010005057824 */ /* 0x000fc600078e0214 */
[----:B------:R-:W5:Y:S01]  /*0420*/  LDG.E.U8 R25, desc[UR6][R14.64+0x1b] ;  /* 0x00001b060e197981 */ /* 0x000f62000c1e1100 */
[----:B------:R-:W-:-:S03]  /*0430*/  IMAD R3, R26, 0x100, R23 ;  /* 0x000001001a037824 */ /* 0x000fc600078e0217 */
[----:B------:R-:W4:Y:S01]  /*0440*/  LDG.E.U8 R20, desc[UR6][R14.64+0x24] ;  /* 0x000024060e147981 */ /* 0x000f22000c1e1100 */
[----:B--2---:R-:W-:-:S03]  /*0450*/  IMAD.U32 R28, R18, 0x100, R11 ;  /* 0x00000100121c7824 */ /* 0x004fc600078e000b */
[----:B------:R-:W2:Y:S01]  /*0460*/  LDG.E.U8 R23, desc[UR6][R14.64+0x29] ;  /* 0x000029060e177981 */ /* 0x000ea2000c1e1100 */
[----:B------:R-:W-:-:S03]  /*0470*/  IMAD R6, R13, 0x100, R6 ;  /* 0x000001000d067824 */ /* 0x000fc600078e0206 */
[----:B------:R-:W2:Y:S01]  /*0480*/  LDG.E.U8 R18, desc[UR6][R14.64+0x1e] ;  /* 0x00001e060e127981 */ /* 0x000ea2000c1e1100 */
[----:B------:R-:W-:-:S03]  /*0490*/  IMAD.U32 R26, R17, 0x100, R12 ;  /* 0x00000100111a7824 */ /* 0x000fc600078e000c */
[----:B------:R-:W2:Y:S04]  /*04a0*/  LDG.E.U8 R11, desc[UR6][R14.64+0x26] ;  /* 0x000026060e0b7981 */ /* 0x000ea8000c1e1100 */
[----:B------:R-:W2:Y:S04]  /*04b0*/  LDG.E.U8 R13, desc[UR6][R14.64+0x23] ;  /* 0x000023060e0d7981 */ /* 0x000ea8000c1e1100 */
[----:B------:R-:W2:Y:S04]  /*04c0*/  LDG.E.U8 R17, desc[UR6][R14.64+0x2c] ;  /* 0x00002c060e117981 */ /* 0x000ea8000c1e1100 */
[----:B------:R-:W2:Y:S01]  /*04d0*/  LDG.E.U8 R12, desc[UR6][R14.64+0x2a] ;  /* 0x00002a060e0c7981 */ /* 0x000ea2000c1e1100 */
[----:B---3--:R-:W-:-:S02]  /*04e0*/  IMAD R29, R7, 0x100, R8 ;  /* 0x00000100071d7824 */ /* 0x008fc400078e0208 */
[----:B------:R-:W-:Y:S02]  /*04f0*/  IMAD R10, R9, 0x100, R10 ;  /* 0x00000100090a7824 */ /* 0x000fe400078e020a */
[----:B------:R-:W-:Y:S02]  /*0500*/  IMAD R7, R26, 0x100, R27 ;  /* 0x000001001a077824 */ /* 0x000fe400078e021b */
[----:B------:R-:W3:Y:S01]  /*0510*/  LDG.E.U8 R26, desc[UR6][R14.64+0x31] ;  /* 0x000031060e1a7981 */ /* 0x000ee2000c1e1100 */
[----:B------:R-:W-:-:S03]  /*0520*/  IMAD.U32 R10, R10, 0x100, R19 ;  /* 0x000001000a0a7824 */ /* 0x000fc600078e0013 */
[----:B------:R-:W3:Y:S01]  /*0530*/  LDG.E.U8 R19, desc[UR6][R14.64+0x34] ;  /* 0x000034060e137981 */ /* 0x000ee2000c1e1100 */
[----:B-----5:R-:W-:-:S03]  /*0540*/  IMAD R8, R28, 0x100, R25 ;  /* 0x000001001c087824 */ /* 0x020fc600078e0219 */
[----:B------:R-:W3:Y:S01]  /*0550*/  LDG.E.U8 R25, desc[UR6][R14.64+0x30] ;  /* 0x000030060e197981 */ /* 0x000ee2000c1e1100 */
[----:B----4-:R-:W-:Y:S02]  /*0560*/  IMAD R20, R20, 0x100, R21 ;  /* 0x0000010014147824 */ /* 0x010fe400078e0215 */
[----:B--2---:R-:W-:Y:S02]  /*0570*/  IMAD R21, R22, 0x100, R23 ;  /* 0x0000010016157824 */ /* 0x004fe400078e0217 */
[----:B------:R-:W2:Y:S01]  /*0580*/  LDG.E.U8 R23, desc[UR6][R14.64+0x2e] ;  /* 0x00002e060e177981 */ /* 0x000ea2000c1e1100 */
[----:B------:R-:W-:-:S03]  /*0590*/  IMAD.U32 R9, R29, 0x100, R18 ;  /* 0x000001001d097824 */ /* 0x000fc600078e0012 */
[----:B------:R-:W4:Y:S01]  /*05a0*/  LDG.E.U8 R22, desc[UR6][R14.64+0x27] ;  /* 0x000027060e167981 */ /* 0x000f22000c1e1100 */
[----:B------:R-:W-:-:S03]  /*05b0*/  IMAD.U32 R11, R20, 0x100, R11 ;  /* 0x00000100140b7824 */ /* 0x000fc600078e000b */
[----:B------:R-:W5:Y:S01]  /*05c0*/  LDG.E.U8 R20, desc[UR6][R14.64+0x32] ;  /* 0x000032060e147981 */ /* 0x000f62000c1e1100 */
[----:B------:R-:W-:Y:S02]  /*05d0*/  IMAD R9, R9, 0x100, R24 ;  /* 0x0000010009097824 */ /* 0x000fe400078e0218 */
[----:B------:R-:W-:Y:S01]  /*05e0*/  IMAD R10, R10, 0x100, R13 ;  /* 0x000001000a0a7824 */ /* 0x000fe200078e020d */
[----:B------:R-:W4:Y:S01]  /*05f0*/  LDG.E.U8 R18, desc[UR6][R14.64+0x35] ;  /* 0x000035060e127981 */ /* 0x000f22000c1e1100 */
[----:B------:R-:W-:-:S03]  /*0600*/  IMAD R24, R17, 0x100, R16 ;  /* 0x0000010011187824 */ /* 0x000fc600078e0210 */
[----:B------:R-:W4:Y:S01]  /*0610*/  LDG.E.U8 R13, desc[UR6][R14.64+0x2f] ;  /* 0x00002f060e0d7981 */ /* 0x000f22000c1e1100 */
[----:B------:R-:W-:-:S03]  /*0620*/  IMAD.U32 R21, R21, 0x100, R12 ;  /* 0x0000010015157824 */ /* 0x000fc600078e000c */
[----:B------:R-:W4:Y:S04]  /*0630*/  LDG.E.U8 R17, desc[UR6][R14.64+0x38] ;  /* 0x000038060e117981 */ /* 0x000f28000c1e1100 */
[----:B------:R-:W4:Y:S04]  /*0640*/  LDG.E.U8 R16, desc[UR6][R14.64+0x39] ;  /* 0x000039060e107981 */ /* 0x000f28000c1e1100 */
[----:B------:R-:W4:Y:S01]  /*0650*/  LDG.E.U8 R12, desc[UR6][R14.64+0x2b] ;  /* 0x00002b060e0c7981 */ /* 0x000f22000c1e1100 */
[----:B---3--:R-:W-:-:S03]  /*0660*/  IMAD R25, R25, 0x100, R26 ;  /* 0x0000010019197824 */ /* 0x008fc600078e021a */
[----:B------:R-:W3:Y:S01]  /*0670*/  LDG.E.U8 R26, desc[UR6][R14.64+0x3d] ;  /* 0x00003d060e1a7981 */ /* 0x000ee2000c1e1100 */
[----:B--2---:R-:W-:-:S03]  /*0680*/  IMAD.U32 R24, R24, 0x100, R23 ;  /* 0x0000010018187824 */ /* 0x004fc600078e0017 */
[----:B------:R-:W2:Y:S01]  /*0690*/  LDG.E.U8 R23, desc[UR6][R14.64+0x36] ;  /* 0x000036060e177981 */ /* 0x000ea2000c1e1100 */
[----:B-----5:R-:W-:-:S03]  /*06a0*/  IMAD.U32 R20, R25, 0x100, R20 ;  /* 0x0000010019147824 */ /* 0x020fc600078e0014 */
[----:B------:R-:W3:Y:S01]  /*06b0*/  LDG.E.U8 R25, desc[UR6][R14.64+0x3c] ;  /* 0x00003c060e197981 */ /* 0x000ee2000c1e1100 */
[----:B----4-:R-:W-:Y:S02]  /*06c0*/  IMAD R11, R11, 0x100, R22 ;  /* 0x000001000b0b7824 */ /* 0x010fe400078e0216 */
[----:B------:R-:W-:Y:S02]  /*06d0*/  IMAD R13, R24, 0x100, R13 ;  /* 0x00000100180d7824 */ /* 0x000fe400078e020d */
[----:B------:R-:W4:Y:S01]  /*06e0*/  LDG.E.U8 R24, desc[UR6][R14.64+0x3a] ;  /* 0x00003a060e187981 */ /* 0x000f22000c1e1100 */
[----:B------:R-:W-:-:S03]  /*06f0*/  IMAD R22, R19, 0x100, R18 ;  /* 0x0000010013167824 */ /* 0x000fc600078e0212 */
[----:B------:R-:W5:Y:S01]  /*0700*/  LDG.E.U8 R18, desc[UR6][R14.64+0x3b] ;  /* 0x00003b060e127981 */ /* 0x000f62000c1e1100 */
[----:B------:R-:W-:-:S03]  /*0710*/  IMAD R27, R17, 0x100, R16 ;  /* 0x00000100111b7824 */ /* 0x000fc600078e0210 */
[----:B------:R-:W5:Y:S01]  /*0720*/  LDG.E.U8 R16, desc[UR6][R14.64+0x3e] ;  /* 0x00003e060e107981 */ /* 0x000f62000c1e1100 */
[----:B------:R-:W-:-:S03]  /*0730*/  IMAD R12, R21, 0x100, R12 ;  /* 0x00000100150c7824 */ /* 0x000fc600078e020c */
[----:B------:R-:W5:Y:S04]  /*0740*/  LDG.E.U8 R21, desc[UR6][R14.64+0x33] ;  /* 0x000033060e157981 */ /* 0x000f68000c1e1100 */
[----:B------:R-:W5:Y:S04]  /*0750*/  LDG.E.U8 R17, desc[UR6][R14.64+0x37] ;  /* 0x000037060e117981 */ /* 0x000f68000c1e1100 */
[----:B------:R-:W5:Y:S01]  /*0760*/  LDG.E.U8 R19, desc[UR6][R14.64+0x3f] ;  /* 0x00003f060e137981 */ /* 0x000f62000c1e1100 */
[----:B--2---:R-:W-:Y:S02]  /*0770*/  IMAD.U32 R22, R22, 0x100, R23 ;  /* 0x0000010016167824 */ /* 0x004fe400078e0017 */
[----:B---3--:R-:W-:-:S02]  /*0780*/  IMAD R25, R25, 0x100, R26 ;  /* 0x0000010019197824 */ /* 0x008fc400078e021a */
[----:B----4-:R-:W-:-:S04]  /*0790*/  IMAD.U32 R23, R27, 0x100, R24 ;  /* 0x000001001b177824 */ /* 0x010fc800078e0018 */
[----:B-----5:R-:W-:Y:S02]  /*07a0*/  IMAD R18, R23, 0x100, R18 ;  /* 0x0000010017127824 */ /* 0x020fe400078e0212 */
[----:B------:R-:W-:Y:S01]  /*07b0*/  IMAD.U32 R24, R25, 0x100, R16 ;  /* 0x0000010019187824 */ /* 0x000fe200078e0010 */
[----:B------:R-:W-:Y:S01]  /*07c0*/  PRMT R23, RZ, 0x7610, R23 ;  /* 0x00007610ff177816 */ /* 0x000fe20000000017 */
[----:B------:R-:W-:Y:S02]  /*07d0*/  IMAD R16, R20, 0x100, R21 ;  /* 0x0000010014107824 */ /* 0x000fe400078e0215 */
[----:B------:R-:W-:Y:S02]  /*07e0*/  HFMA2 R21, -RZ, RZ, -0.002307891845703125, -319.5 ;  /* 0x98badcfeff157431 */ /* 0x000fe400000001ff */
[----:B------:R-:W-:Y:S02]  /*07f0*/  IMAD.MOV.U32 R25, RZ, RZ, 0x67452301 ;  /* 0x67452301ff197424 */ /* 0x000fe400078e00ff */
[----:B------:R-:W-:-:S02]  /*0800*/  IMAD R17, R22, 0x100, R17 ;  /* 0x0000010016117824 */ /* 0x000fc400078e0211 */
[----:B------:R-:W-:Y:S02]  /*0810*/  IMAD.MOV.U32 R20, RZ, RZ, -0x10325477 ;  /* 0xefcdab89ff147424 */ /* 0x000fe400078e00ff */
[----:B------:R-:W-:Y:S02]  /*0820*/  IMAD R19, R24, 0x100, R19 ;  /* 0x0000010018137824 */ /* 0x000fe400078e0213 */
[----:B------:R-:W-:-:S07]  /*0830*/  IMAD.MOV.U32 R22, RZ, RZ, 0x10325476 ;  /* 0x10325476ff167424 */ /* 0x000fce00078e00ff */
.L_x_10:
[----:B------:R-:W-:-:S04]  /*0840*/  LOP3.LUT R24, R23, 0xff, RZ, 0xc0, !PT ;  /* 0x000000ff17187812 */ /* 0x000fc800078ec0ff */
[----:B------:R-:W-:-:S13]  /*0850*/  ISETP.GT.U32.AND P0, PT, R24, 0xf, PT ;  /* 0x0000000f1800780c */ /* 0x000fda0003f04070 */
[----:B------:R-:W-:Y:S02]  /*0860*/  @!P0 LOP3.LUT R26, R21, R20, R22, 0xe2, !PT ;  /* 0x00000014151a8212 */ /* 0x000fe400078ee216 */
[----:B------:R-:W-:Y:S01]  /*0870*/  @!P0 PRMT R14, R23, 0x7610, R14 ;  /* 0x00007610170e8816 */ /* 0x000fe2000000000e */
[----:B------:R-:W-:Y:S06]  /*0880*/  @!P0 BRA `(.L_x_0) ;  /* 0x0000000000448947 */ /* 0x000fec0003800000 */
[----:B------:R-:W-:-:S13]  /*0890*/  ISETP.GT.U32.AND P0, PT, R24, 0x1f, PT ;  /* 0x0000001f1800780c */ /* 0x000fda0003f04070 */
[----:B------:R-:W-:Y:S01]  /*08a0*/  @!P0 PRMT R14, R23, 0x9910, RZ ;  /* 0x00009910170e8816 */ /* 0x000fe200000000ff */
[----:B------:R-:W-:Y:S01]  /*08b0*/  @!P0 IMAD.MOV.U32 R15, RZ, RZ, 0x5 ;  /* 0x00000005ff0f8424 */ /* 0x000fe200078e00ff */
[----:B------:R-:W-:-:S03]  /*08c0*/  @!P0 LOP3.LUT R26, R21, R22, R20, 0xb8, !PT ;  /* 0x00000016151a8212 */ /* 0x000fc600078eb814 */
[----:B------:R-:W-:-:S05]  /*08d0*/  @!P0 IMAD R14, R14, R15, 0x1 ;  /* 0x000000010e0e8424 */ /* 0x000fca00078e020f */
[----:B------:R-:W-:Y:S01]  /*08e0*/  @!P0 LOP3.LUT R14, R14, 0xd, RZ, 0xc0, !PT ;  /* 0x0000000d0e0e8812 */ /* 0x000fe200078ec0ff */
[----:B------:R-:W-:Y:S06]  /*08f0*/  @!P0 BRA `(.L_x_0) ;  /* 0x0000000000288947 */ /* 0x000fec0003800000 */
[----:B------:R-:W-:Y:S02]  /*0900*/  ISETP.GT.U32.AND P0, PT, R24, 0x2f, PT ;  /* 0x0000002f1800780c */ /* 0x000fe40003f04070 */
[----:B------:R-:W-:-:S11]  /*0910*/  PRMT R15, R23, 0x9910, RZ ;  /* 0x00009910170f7816 */ /* 0x000fd600000000ff */
[----:B------:R-:W-:Y:S01]  /*0920*/  @!P0 IMAD.MOV.U32 R14, RZ, RZ, 0x5 ;  /* 0x00000005ff0e8424 */ /* 0x000fe200078e00ff */
[----:B------:R-:W-:Y:S02]  /*0930*/  @!P0 LOP3.LUT R26, R22, R21, R20, 0x96, !PT ;  /* 0x00000015161a8212 */ /* 0x000fe400078e9614 */
[----:B------:R-:W-:Y:S01]  /*0940*/  @P0 LOP3.LUT R26, R21, R20, R22, 0x2d, !PT ;  /* 0x00000014151a0212 */ /* 0x000fe200078e2d16 */
[C---:B------:R-:W-:Y:S02]  /*0950*/  @!P0 IMAD R14, R15.reuse, 0x3, R14 ;  /* 0x000000030f0e8824 */ /* 0x040fe400078e020e */
[----:B------:R-:W-:-:S03]  /*0960*/  @P0 IMAD R15, R15, 0x7, RZ ;  /* 0x000000070f0f0824 */ /* 0x000fc600078e02ff */
[----:B------:R-:W-:Y:S02]  /*0970*/  @!P0 LOP3.LUT R14, R14, 0xd, RZ, 0xc0, !PT ;  /* 0x0000000d0e0e8812 */ /* 0x000fe400078ec0ff */
[----:B------:R-:W-:-:S04]  /*0980*/  @P0 LOP3.LUT R15, R15, 0xc, RZ, 0xc0, !PT ;  /* 0x0000000c0f0f0812 */ /* 0x000fc800078ec0ff */
[----:B------:R-:W-:-:S07]  /*0990*/  @P0 PRMT R14, R15, 0x7610, R14 ;  /* 0x000076100f0e0816 */ /* 0x000fce000000000e */
.L_x_0:
[----:B------:R-:W-:-:S05]  /*09a0*/  IMAD.SHL.U32 R14, R14, 0x4, RZ ;  /* 0x000000040e0e7824 */ /* 0x000fca00078e00ff */
[----:B------:R-:W-:-:S04]  /*09b0*/  LOP3.LUT R14, R14, 0x3fc, RZ, 0xe2, !PT ;  /* 0x000003fc0e0e7812 */ /* 0x000fc800078ee2ff */
[C---:B------:R-:W-:Y:S02]  /*09c0*/  ISETP.EQ.AND P0, PT, R14.reuse, RZ, PT ;  /* 0x000000ff0e00720c */ /* 0x040fe40003f02270 */
[C---:B------:R-:W-:Y:S02]  /*09d0*/  ISETP.EQ.AND P1, PT, R14.reuse, 0x4, PT ;  /* 0x000000040e00780c */ /* 0x040fe40003f22270 */
[C---:B------:R-:W-:Y:S02]  /*09e0*/  ISETP.EQ.AND P2, PT, R14.reuse, 0x8, PT ;  /* 0x000000080e00780c */ /* 0x040fe40003f42270 */
[C---:B------:R-:W-:Y:S02]  /*09f0*/  ISETP.EQ.AND P3, PT, R14.reuse, 0xc, PT ;  /* 0x0000000c0e00780c */ /* 0x040fe40003f62270 */
[C---:B------:R-:W-:Y:S02]  /*0a00*/  ISETP.EQ.AND P5, PT, R14.reuse, 0x14, PT ;  /* 0x000000140e00780c */ /* 0x040fe40003fa2270 */
[----:B------:R-:W-:-:S02]  /*0a10*/  ISETP.EQ.AND P4, PT, R14, 0x1c, PT ;  /* 0x0000001c0e00780c */ /* 0x000fc40003f82270 */
[C---:B------:R-:W-:Y:S01]  /*0a20*/  ISETP.EQ.AND P6, PT, R14.reuse, 0x30, PT ;  /* 0x000000300e00780c */ /* 0x040fe20003fc2270 */
[----:B------:R-:W-:Y:S01]  /*0a30*/  @P0 IMAD.MOV.U32 R28, RZ, RZ, R2 ;  /* 0x000000ffff1c0224 */ /* 0x000fe200078e0002 */
[C---:B------:R-:W-:Y:S01]  /*0a40*/  ISETP.EQ.AND P0, PT, R14.reuse, 0x10, PT ;  /* 0x000000100e00780c */ /* 0x040fe20003f02270 */
[----:B------:R-:W-:Y:S01]  /*0a50*/  @P1 IMAD.MOV.U32 R28, RZ, RZ, R3 ;  /* 0x000000ffff1c1224 */ /* 0x000fe200078e0003 */
[C---:B------:R-:W-:Y:S01]  /*0a60*/  ISETP.EQ.AND P1, PT, R14.reuse, 0x20, PT ;  /* 0x000000200e00780c */ /* 0x040fe20003f22270 */
[----:B------:R-:W-:Y:S01]  /*0a70*/  @P2 IMAD.MOV.U32 R28, RZ, RZ, R4 ;  /* 0x000000ffff1c2224 */ /* 0x000fe200078e0004 */
[C---:B------:R-:W-:Y:S01]  /*0a80*/  ISETP.EQ.AND P2, PT, R14.reuse, 0x18, PT ;  /* 0x000000180e00780c */ /* 0x040fe20003f42270 */
[----:B------:R-:W-:Y:S01]  /*0a90*/  @P3 IMAD.MOV.U32 R28, RZ, RZ, R5 ;  /* 0x000000ffff1c3224 */ /* 0x000fe200078e0005 */
[----:B------:R-:W-:-:S07]  /*0aa0*/  ISETP.EQ.AND P3, PT, R14, 0x2c, PT ;  /* 0x0000002c0e00780c */ /* 0x000fce0003f62270 */
[----:B------:R-:W-:Y:S01]  /*0ab0*/  @P0 IMAD.MOV.U32 R28, RZ, RZ, R6 ;  /* 0x000000ffff1c0224 */ /* 0x000fe200078e0006 */
        /* <DEDUP_REMOVED lines=8> */
[----:B------:R-:W-:Y:S02]  /*0b40*/  ISETP.EQ.AND P1, PT, R14, 0x3c, PT ;  /* 0x0000003c0e00780c */ /* 0x000fe40003f22270 */
[----:B------:R-:W-:-:S04]  /*0b50*/  LOP3.LUT R14, R23, 0xff, RZ, 0xc0, !PT ;  /* 0x000000ff170e7812 */ /* 0x000fc800078ec0ff */
[----:B------:R-:W-:-:S13]  /*0b60*/  R2UR UR4, R14 ;  /* 0x000000000e0472ca */ /* 0x000fda00000e0000 */
[----:B------:R-:W-:-:S06]  /*0b70*/  UIMAD.WIDE.U32 UR12, UR4, 0x4, UR8 ;  /* 0x00000004040c78a5 */ /* 0x000fcc000f8e0008 */
[----:B------:R-:W-:Y:S02]  /*0b80*/  IMAD.U32 R14, RZ, RZ, UR12 ;  /* 0x0000000cff0e7e24 */ /* 0x000fe4000f8e00ff */
[----:B------:R-:W-:-:S05]  /*0b90*/  IMAD.U32 R15, RZ, RZ, UR13 ;  /* 0x0000000dff0f7e24 */ /* 0x000fca000f8e00ff */
[----:B------:R-:W2:Y:S01]  /*0ba0*/  LDG.E.CONSTANT R14, desc[UR6][R14.64] ;  /* 0x000000060e0e7981 */ /* 0x000ea2000c1e9900 */
[----:B------:R-:W-:-:S06]  /*0bb0*/  UIMAD.WIDE.U32 UR4, UR4, 0x4, UR10 ;  /* 0x00000004040478a5 */ /* 0x000fcc000f8e000a */
[----:B------:R-:W-:Y:S01]  /*0bc0*/  IMAD.U32 R27, RZ, RZ, UR5 ;  /* 0x00000005ff1b7e24 */ /* 0x000fe2000f8e00ff */
[----:B--2---:R-:W-:Y:S01]  /*0bd0*/  IADD3 R25, PT, PT, R14, R26, R25 ;  /* 0x0000001a0e197210 */ /* 0x004fe20007ffe019 */
[----:B------:R-:W-:-:S06]  /*0be0*/  IMAD.U32 R26, RZ, RZ, UR4 ;  /* 0x00000004ff1a7e24 */ /* 0x000fcc000f8e00ff */
[----:B------:R-:W2:Y:S01]  /*0bf0*/  LDG.E.CONSTANT R26, desc[UR6][R26.64] ;  /* 0x000000061a1a7981 */ /* 0x000ea2000c1e9900 */
[----:B------:R-:W-:Y:S01]  /*0c00*/  @P0 IMAD.MOV.U32 R28, RZ, RZ, R11 ;  /* 0x000000ffff1c0224 */ /* 0x000fe200078e000b */
[----:B------:R-:W-:Y:S01]  /*0c10*/  ISETP.GE.U32.AND P0, PT, R24, 0xf, PT ;  /* 0x0000000f1800780c */ /* 0x000fe20003f06070 */
[----:B------:R-:W-:Y:S02]  /*0c20*/  @P2 IMAD.MOV.U32 R28, RZ, RZ, R12 ;  /* 0x000000ffff1c2224 */ /* 0x000fe400078e000c */
[----:B------:R-:W-:Y:S02]  /*0c30*/  @P3 IMAD.MOV.U32 R28, RZ, RZ, R13 ;  /* 0x000000ffff1c3224 */ /* 0x000fe400078e000d */
[----:B------:R-:W-:Y:S02]  /*0c40*/  @P6 IMAD.MOV.U32 R28, RZ, RZ, R16 ;  /* 0x000000ffff1c6224 */ /* 0x000fe400078e0010 */
[----:B------:R-:W-:Y:S02]  /*0c50*/  @P5 IMAD.MOV.U32 R28, RZ, RZ, R17 ;  /* 0x000000ffff1c5224 */ /* 0x000fe400078e0011 */
[----:B------:R-:W-:-:S02]  /*0c60*/  @P4 IMAD.MOV.U32 R28, RZ, RZ, R18 ;  /* 0x000000ffff1c4224 */ /* 0x000fc400078e0012 */
[----:B------:R-:W-:-:S04]  /*0c70*/  @P1 IMAD.MOV.U32 R28, RZ, RZ, R19 ;  /* 0x000000ffff1c1224 */ /* 0x000fc800078e0013 */
[----:B------:R-:W-:Y:S01]  /*0c80*/  IMAD.IADD R25, R25, 0x1, R28 ;  /* 0x0000000119197824 */ /* 0x000fe200078e021c */
[----:B--2---:R-:W-:-:S04]  /*0c90*/  IADD3 R14, PT, PT, -R26, 0x20, RZ ;  /* 0x000000201a0e7810 */ /* 0x004fc80007ffe1ff */
[----:B------:R-:W-:Y:S01]  /*0ca0*/  SHF.L.U32 R15, R25, R26, RZ ;  /* 0x0000001a190f7219 */ /* 0x000fe200000006ff */
[----:B------:R-:W-:Y:S01]  /*0cb0*/  VIADD R26, R23, 0x1 ;  /* 0x00000001171a7836 */ /* 0x000fe20000000000 */
[----:B------:R-:W-:-:S04]  /*0cc0*/  SHF.R.U32.HI R14, RZ, R14, R25 ;  /* 0x0000000eff0e7219 */ /* 0x000fc80000011619 */
[----:B------:R-:W-:Y:S02]  /*0cd0*/  IADD3 R25, PT, PT, R15, R14, R20 ;  /* 0x0000000e0f197210 */ /* 0x000fe40007ffe014 */
[----:B------:R-:W-:Y:S01]  /*0ce0*/  PRMT R14, R26, 0x7610, R14 ;  /* 0x000076101a0e7816 */ /* 0x000fe2000000000e */
[----:B------:R-:W-:Y:S06]  /*0cf0*/  @!P0 BRA `(.L_x_1) ;  /* 0x0000000000548947 */ /* 0x000fec0003800000 */
[----:B------:R-:W-:-:S13]  /*0d00*/  ISETP.GE.U32.AND P0, PT, R24, 0x1f, PT ;  /* 0x0000001f1800780c */ /* 0x000fda0003f06070 */
[----:B------:R-:W-:Y:S05]  /*0d10*/  @!P0 BRA `(.L_x_2) ;  /* 0x0000000000348947 */ /* 0x000fea0003800000 */
[----:B------:R-:W-:-:S13]  /*0d20*/  ISETP.GE.U32.AND P0, PT, R24, 0x2f, PT ;  /* 0x0000002f1800780c */ /* 0x000fda0003f06070 */
[----:B------:R-:W-:Y:S01]  /*0d30*/  @P0 PRMT R15, R14, 0x9910, RZ ;  /* 0x000099100e0f0816 */ /* 0x000fe200000000ff */
[----:B------:R-:W-:Y:S01]  /*0d40*/  @!P0 IMAD.MOV.U32 R26, RZ, RZ, 0x5 ;  /* 0x00000005ff1a8424 */ /* 0x000fe200078e00ff */
[----:B------:R-:W-:Y:S02]  /*0d50*/  @P0 LOP3.LUT R27, R20, R25, R21, 0x2d, !PT ;  /* 0x00000019141b0212 */ /* 0x000fe400078e2d15 */
[----:B------:R-:W-:Y:S01]  /*0d60*/  @!P0 LOP3.LUT R27, R21, R20, R25, 0x96, !PT ;  /* 0x00000014151b8212 */ /* 0x000fe200078e9619 */
[----:B------:R-:W-:-:S05]  /*0d70*/  @P0 IMAD R15, R15, 0x7, RZ ;  /* 0x000000070f0f0824 */ /* 0x000fca00078e02ff */
[----:B------:R-:W-:-:S04]  /*0d80*/  @P0 LOP3.LUT R15, R15, 0xf, RZ, 0xc0, !PT ;  /* 0x0000000f0f0f0812 */ /* 0x000fc800078ec0ff */
[----:B------:R-:W-:-:S04]  /*0d90*/  @P0 PRMT R14, R15, 0x7610, R14 ;  /* 0x000076100f0e0816 */ /* 0x000fc8000000000e */
[----:B------:R-:W-:-:S05]  /*0da0*/  @!P0 PRMT R15, R14, 0x9910, RZ ;  /* 0x000099100e0f8816 */ /* 0x000fca00000000ff */
[----:B------:R-:W-:-:S05]  /*0db0*/  @!P0 IMAD R15, R15, 0x3, R26 ;  /* 0x000000030f0f8824 */ /* 0x000fca00078e021a */
[----:B------:R-:W-:-:S04]  /*0dc0*/  @!P0 LOP3.LUT R15, R15, 0xc, RZ, 0xc0, !PT ;  /* 0x0000000c0f0f8812 */ /* 0x000fc800078ec0ff */
[----:B------:R-:W-:Y:S01]  /*0dd0*/  @!P0 PRMT R14, R15, 0x7610, R14 ;  /* 0x000076100f0e8816 */ /* 0x000fe2000000000e */
[----:B------:R-:W-:Y:S06]  /*0de0*/  BRA `(.L_x_3) ;  /* 0x00000000001c7947 */ /* 0x000fec0003800000 */
.L_x_2:
[----:B------:R-:W-:Y:S01]  /*0df0*/  PRMT R14, R14, 0x9910, RZ ;  /* 0x000099100e0e7816 */ /* 0x000fe200000000ff */
[----:B------:R-:W-:Y:S01]  /*0e00*/  IMAD.MOV.U32 R15, RZ, RZ, 0x5 ;  /* 0x00000005ff0f7424 */ /* 0x000fe200078e00ff */
[----:B------:R-:W-:-:S03]  /*0e10*/  LOP3.LUT R27, R20, R21, R25, 0xb8, !PT ;  /* 0x00000015141b7212 */ /* 0x000fc600078eb819 */
[----:B------:R-:W-:-:S05]  /*0e20*/  IMAD R14, R14, R15, 0x1 ;  /* 0x000000010e0e7424 */ /* 0x000fca00078e020f */
[----:B------:R-:W-:Y:S01]  /*0e30*/  LOP3.LUT R14, R14, 0xe, RZ, 0xc0, !PT ;  /* 0x0000000e0e0e7812 */ /* 0x000fe200078ec0ff */
[----:B------:R-:W-:Y:S06]  /*0e40*/  BRA `(.L_x_3) ;  /* 0x0000000000047947 */ /* 0x000fec0003800000 */
.L_x_1:
[----:B------:R-:W-:-:S07]  /*0e50*/  LOP3.LUT R27, R20, R25, R21, 0xe2, !PT ;  /* 0x00000019141b7212 */ /* 0x000fce00078ee215 */
.L_x_3:
[----:B------:R-:W-:Y:S02]  /*0e60*/  IMAD.SHL.U32 R14, R14, 0x4, RZ ;  /* 0x000000040e0e7824 */ /* 0x000fe400078e00ff */
[----:B------:R-:W-:-:S03]  /*0e70*/  IMAD.U32 R15, RZ, RZ, UR13 ;  /* 0x0000000dff0f7e24 */ /* 0x000fc6000f8e00ff */
        /* <DEDUP_REMOVED lines=17> */
[----:B------:R-:W-:Y:S02]  /*0f90*/  @P5 MOV R28, R7 ;  /* 0x00000007001c5202 */ /* 0x000fe40000000f00 */
[C---:B------:R-:W-:Y:S01]  /*0fa0*/  ISETP.EQ.AND P0, PT, R14.reuse, 0x24, PT ;  /* 0x000000240e00780c */ /* 0x040fe20003f02270 */
[----:B------:R-:W-:Y:S01]  /*0fb0*/  @P2 IMAD.MOV.U32 R28, RZ, RZ, R8 ;  /* 0x000000ffff1c2224 */ /* 0x000fe200078e0008 */
[C---:B------:R-:W-:Y:S01]  /*0fc0*/  ISETP.EQ.AND P2, PT, R14.reuse, 0x28, PT ;  /* 0x000000280e00780c */ /* 0x040fe20003f42270 */
[----:B------:R-:W-:Y:S01]  /*0fd0*/  @P4 IMAD.MOV.U32 R28, RZ, RZ, R9 ;  /* 0x000000ffff1c4224 */ /* 0x000fe200078e0009 */
[C---:B------:R-:W-:Y:S01]  /*0fe0*/  ISETP.EQ.AND P5, PT, R14.reuse, 0x34, PT ;  /* 0x000000340e00780c */ /* 0x040fe20003fa2270 */
[----:B------:R-:W-:Y:S01]  /*0ff0*/  @P1 IMAD.MOV.U32 R28, RZ, RZ, R10 ;  /* 0x000000ffff1c1224 */ /* 0x000fe200078e000a */
[C---:B------:R-:W-:Y:S02]  /*1000*/  ISETP.EQ.AND P4, PT, R14.reuse, 0x38, PT ;  /* 0x000000380e00780c */ /* 0x040fe40003f82270 */
[----:B------:R-:W-:Y:S01]  /*1010*/  ISETP.EQ.AND P1, PT, R14, 0x3c, PT ;  /* 0x0000003c0e00780c */ /* 0x000fe20003f22270 */
[----:B------:R-:W-:-:S06]  /*1020*/  IMAD.U32 R14, RZ, RZ, UR12 ;  /* 0x0000000cff0e7e24 */ /* 0x000fcc000f8e00ff */
[----:B------:R-:W2:Y:S01]  /*1030*/  LDG.E.CONSTANT R14, desc[UR6][R14.64+0x4] ;  /* 0x000004060e0e7981 */ /* 0x000ea2000c1e9900 */
[----:B------:R-:W-:Y:S02]  /*1040*/  IMAD.U32 R26, RZ, RZ, UR4 ;  /* 0x00000004ff1a7e24 */ /* 0x000fe4000f8e00ff */
[----:B------:R-:W-:Y:S01]  /*1050*/  @P0 IMAD.MOV.U32 R28, RZ, RZ, R11 ;  /* 0x000000ffff1c0224 */ /* 0x000fe200078e000b */
[----:B--2---:R-:W-:Y:S01]  /*1060*/  IADD3 R29, PT, PT, R14, R27, R22 ;  /* 0x0000001b0e1d7210 */ /* 0x004fe20007ffe016 */
[----:B------:R-:W-:-:S05]  /*1070*/  IMAD.U32 R27, RZ, RZ, UR5 ;  /* 0x00000005ff1b7e24 */ /* 0x000fca000f8e00ff */
        /* <DEDUP_REMOVED lines=8> */
[----:B------:R-:W-:Y:S02]  /*1100*/  VIADD R15, R23, 0x2 ;  /* 0x00000002170f7836 */ /* 0x000fe40000000000 */
[----:B------:R-:W-:Y:S01]  /*1110*/  IMAD.IADD R29, R29, 0x1, R28 ;  /* 0x000000011d1d7824 */ /* 0x000fe200078e021c */
[----:B--2---:R-:W-:-:S04]  /*1120*/  IADD3 R14, PT, PT, -R26, 0x20, RZ ;  /* 0x000000201a0e7810 */ /* 0x004fc80007ffe1ff */
[----:B------:R-:W-:Y:S02]  /*1130*/  SHF.L.U32 R22, R29, R26, RZ ;  /* 0x0000001a1d167219 */ /* 0x000fe400000006ff */
        /* <DEDUP_REMOVED lines=8> */
[----:B------:R-:W-:-:S04]  /*11c0*/  @!P0 IMAD.MOV.U32 R26, RZ, RZ, 0x5 ;  /* 0x00000005ff1a8424 */ /* 0x000fc800078e00ff */
[----:B------:R-:W-:-:S05]  /*11d0*/  @P0 IMAD R15, R15, 0x7, RZ ;  /* 0x000000070f0f0824 */ /* 0x000fca00078e02ff */
[----:B------:R-:W-:-:S04]  /*11e0*/  @P0 LOP3.LUT R15, R15, 0xe, RZ, 0xc0, !PT ;  /* 0x0000000e0f0f0812 */ /* 0x000fc800078ec0ff */
[----:B------:R-:W-:-:S04]  /*11f0*/  @P0 PRMT R14, R15, 0x7610, R14 ;  /* 0x000076100f0e0816 */ /* 0x000fc8000000000e */
[----:B------:R-:W-:-:S05]  /*1200*/  @!P0 PRMT R15, R14, 0x9910, RZ ;  /* 0x000099100e0f8816 */ /* 0x000fca00000000ff */
[----:B------:R-:W-:Y:S01]  /*1210*/  @!P0 IMAD R15, R15, 0x3, R26 ;  /* 0x000000030f0f8824 */ /* 0x000fe200078e021a */
[----:B------:R-:W-:Y:S02]  /*1220*/  @P0 LOP3.LUT R26, R25, R22, R20, 0x2d, !PT ;  /* 0x00000016191a0212 */ /* 0x000fe400078e2d14 */
[----:B------:R-:W-:Y:S02]  /*1230*/  @!P0 LOP3.LUT R26, R20, R25, R22, 0x96, !PT ;  /* 0x00000019141a8212 */ /* 0x000fe400078e9616 */
[----:B------:R-:W-:-:S04]  /*1240*/  @!P0 LOP3.LUT R15, R15, 0xf, RZ, 0xc0, !PT ;  /* 0x0000000f0f0f8812 */ /* 0x000fc800078ec0ff */
[----:B------:R-:W-:Y:S01]  /*1250*/  @!P0 PRMT R14, R15, 0x7610, R14 ;  /* 0x000076100f0e8816 */ /* 0x000fe2000000000e */
[----:B------:R-:W-:Y:S06]  /*1260*/  BRA `(.L_x_6) ;  /* 0x00000000001c7947 */ /* 0x000fec0003800000 */
.L_x_5:
[----:B------:R-:W-:Y:S01]  /*1270*/  PRMT R14, R14, 0x9910, RZ ;  /* 0x000099100e0e7816 */ /* 0x000fe200000000ff */
[----:B------:R-:W-:Y:S01]  /*1280*/  IMAD.MOV.U32 R15, RZ, RZ, 0x5 ;  /* 0x00000005ff0f7424 */ /* 0x000fe200078e00ff */
[----:B------:R-:W-:-:S03]  /*1290*/  LOP3.LUT R26, R25, R20, R22, 0xb8, !PT ;  /* 0x00000014191a7212 */ /* 0x000fc600078eb816 */
[----:B------:R-:W-:-:S05]  /*12a0*/  IMAD R14, R14, R15, 0x1 ;  /* 0x000000010e0e7424 */ /* 0x000fca00078e020f */
[----:B------:R-:W-:Y:S01]  /*12b0*/  LOP3.LUT R14, R14, 0xf, RZ, 0xc0, !PT ;  /* 0x0000000f0e0e7812 */ /* 0x000fe200078ec0ff */
[----:B------:R-:W-:Y:S06]  /*12c0*/  BRA `(.L_x_6) ;  /* 0x0000000000047947 */ /* 0x000fec0003800000 */
.L_x_4:
[----:B------:R-:W-:-:S07]  /*12d0*/  LOP3.LUT R26, R25, R22, R20, 0xe2, !PT ;  /* 0x00000016191a7212 */ /* 0x000fce00078ee214 */
.L_x_6:
        /* <DEDUP_REMOVED lines=27> */
[----:B------:R-:W-:Y:S01]  /*1490*/  ISETP.EQ.AND P1, PT, R14, 0x3c, PT ;  /* 0x0000003c0e00780c */ /* 0x000fe20003f22270 */
[----:B------:R-:W-:-:S06]  /*14a0*/  IMAD.U32 R14, RZ, RZ, UR12 ;  /* 0x0000000cff0e7e24 */ /* 0x000fcc000f8e00ff */
[----:B------:R-:W2:Y:S01]  /*14b0*/  LDG.E.CONSTANT R14, desc[UR6][R14.64+0x8] ;  /* 0x000008060e0e7981 */ /* 0x000ea2000c1e9900 */
[----:B------:R-:W-:Y:S02]  /*14c0*/  IMAD.U32 R27, RZ, RZ, UR5 ;  /* 0x00000005ff1b7e24 */ /* 0x000fe4000f8e00ff */
[----:B------:R-:W-:Y:S01]  /*14d0*/  @P0 IMAD.MOV.U32 R28, RZ, RZ, R11 ;  /* 0x000000ffff1c0224 */ /* 0x000fe200078e000b */
[----:B------:R-:W-:Y:S02]  /*14e0*/  @P2 MOV R28, R12 ;  /* 0x0000000c001c2202 */ /* 0x000fe40000000f00 */
        /* <DEDUP_REMOVED lines=32> */
.L_x_8:
[----:B------:R-:W-:Y:S01]  /*16f0*/  PRMT R14, R14, 0x9910, RZ ;  /* 0x000099100e0e7816 */ /* 0x000fe200000000ff */
[----:B------:R-:W-:Y:S01]  /*1700*/  IMAD.MOV.U32 R15, RZ, RZ, 0x5 ;  /* 0x00000005ff0f7424 */ /* 0x000fe200078e00ff */
[----:B------:R-:W-:-:S03]  /*1710*/  LOP3.LUT R27, R22, R25, R21, 0xb8, !PT ;  /* 0x00000019161b7212 */ /* 0x000fc600078eb815 */
[----:B------:R-:W-:-:S05]  /*1720*/  IMAD R14, R14, R15, 0x1 ;  /* 0x000000010e0e7424 */ /* 0x000fca00078e020f */
[----:B------:R-:W-:Y:S01]  /*1730*/  LOP3.LUT R14, R14, 0xc, RZ, 0xc0, !PT ;  /* 0x0000000c0e0e7812 */ /* 0x000fe200078ec0ff */
[----:B------:R-:W-:Y:S06]  /*1740*/  BRA `(.L_x_9) ;  /* 0x0000000000047947 */ /* 0x000fec0003800000 */
.L_x_7:
[----:B------:R-:W-:-:S07]  /*1750*/  LOP3.LUT R27, R22, R21, R25, 0xe2, !PT ;  /* 0x00000015161b7212 */ /* 0x000fce00078ee219 */
.L_x_9:
        /* <DEDUP_REMOVED lines=47> */
[----:B------:R-:W-:Y:S01]  /*1a50*/  IADD3 R20, PT, PT, R20, R14, R21 ;  /* 0x0000000e14147210 */ /* 0x000fe20007ffe015 */
[----:B------:R-:W-:Y:S06]  /*1a60*/  @!P0 BRA `(.L_x_10) ;  /* 0xffffffec00748947 */ /* 0x000fec000383ffff */
[----:B------:R-:W0:Y:S02]  /*1a70*/  LDCU.64 UR4, c[0x0][0x390] ;  /* 0x00007200ff0477ac */ /* 0x000e240008000a00 */
[----:B0-----:R-:W-:-:S04]  /*1a80*/  LEA R2, P0, R0, UR4, 0x4 ;  /* 0x0000000400027c11 */ /* 0x001fc8000f8020ff */
[----:B------:R-:W-:-:S05]  /*1a90*/  LEA.HI.X R3, R0, UR5, RZ, 0x4, P0 ;  /* 0x0000000500037c11 */ /* 0x000fca00080f24ff */
[----:B------:R-:W-:Y:S04]  /*1aa0*/  STG.E desc[UR6][R2.64], R25 ;  /* 0x0000001902007986 */ /* 0x000fe8000c101906 */
[----:B------:R-:W-:Y:S04]  /*1ab0*/  STG.E desc[UR6][R2.64+0x4], R20 ;  /* 0x0000041402007986 */ /* 0x000fe8000c101906 */
[----:B------:R-:W-:Y:S04]  /*1ac0*/  STG.E desc[UR6][R2.64+0x8], R21 ;  /* 0x0000081502007986 */ /* 0x000fe8000c101906 */
[----:B------:R-:W-:Y:S01]  /*1ad0*/  STG.E desc[UR6][R2.64+0xc], R22 ;  /* 0x00000c1602007986 */ /* 0x000fe2000c101906 */
[----:B------:R-:W-:Y:S05]  /*1ae0*/  EXIT ;  /* 0x000000000000794d */ /* 0x000fea0003800000 */
.L_x_11:
[----:B------:R-:W-:-:S00]  /*1af0*/  BRA `(.L_x_11) ;  /* 0xfffffffc00fc7947 */ /* 0x000fc0000383ffff */
[----:B------:R-:W-:-:S00]  /*1b00*/  NOP ;  /* 0x0000000000007918 */ /* 0x000fc00000000000 */
[----:B------:R-:W-:-:S00]  /*1b10*/  NOP ;  /* 0x0000000000007918 */ /* 0x000fc00000000000 */
[----:B------:R-:W-:-:S00]  /*1b20*/  NOP ;  /* 0x0000000000007918 */ /* 0x000fc00000000000 */
[----:B------:R-:W-:-:S00]  /*1b30*/  NOP ;  /* 0x0000000000007918 */ /* 0x000fc00000000000 */
[----:B------:R-:W-:-:S00]  /*1b40*/  NOP ;  /* 0x0000000000007918 */ /* 0x000fc00000000000 */
[----:B------:R-:W-:-:S00]  /*1b50*/  NOP ;  /* 0x0000000000007918 */ /* 0x000fc00000000000 */
[----:B------:R-:W-:-:S00]  /*1b60*/  NOP ;  /* 0x0000000000007918 */ /* 0x000fc00000000000 */
[----:B------:R-:W-:-:S00]  /*1b70*/  NOP ;  /* 0x0000000000007918 */ /* 0x000fc00000000000 */
.L_x_12:


//--------------------- .nv.global.init           --------------------------
	.section	.nv.global.init,"aw",@progbits
	.align	4
.nv.global.init:
	.type		initial_128_bit_state_dev,@object
	.size		initial_128_bit_state_dev,(s_dev - initial_128_bit_state_dev)
initial_128_bit_state_dev:
        /*0000*/ 	.byte	0x01, 0x23, 0x45, 0x67, 0x89, 0xab, 0xcd, 0xef, 0xfe, 0xdc, 0xba, 0x98, 0x76, 0x54, 0x32, 0x10
	.type		s_dev,@object
	.size		s_dev,(K_dev - s_dev)
s_dev:
        /*0010*/ 	.byte	0x07, 0x00, 0x00, 0x00, 0x0c, 0x00, 0x00, 0x00, 0x11, 0x00, 0x00, 0x00, 0x16, 0x00, 0x00, 0x00
        /* <DEDUP_REMOVED lines=15> */
	.type		K_dev,@object
	.size		K_dev,(.L_1 - K_dev)
K_dev:
        /* <DEDUP_REMOVED lines=16> */
.L_1:


//--------------------- .nv.shared.reserved.0     --------------------------
	.section	.nv.shared.reserved.0,"aw",@nobits
	.weak		__nv_reservedSMEM_offset_0_alias
	.size		__nv_reservedSMEM_offset_0_alias, 0, 64
	.other		__nv_reservedSMEM_offset_0_alias,@"STO_CUDA_RESERVED_SHARED STV_DEFAULT"
__nv_reservedSMEM_offset_0_alias:
	.zero		0
	.zero		64


//--------------------- .nv.constant0._Z21process_chunks_kernelPKhmPj --------------------------
	.section	.nv.constant0._Z21process_chunks_kernelPKhmPj,"a",@progbits
	.sectionflags	@""
	.align	4
.nv.constant0._Z21process_chunks_kernelPKhmPj:
	.zero		920


//--------------------- SYMBOLS --------------------------

	.type		.nv.reservedSmem.offset0,@object
	.size		.nv.reservedSmem.offset0,0x4
